//
// Generated by NVIDIA NVVM Compiler
//
// Compiler Build ID: CL-36424714
// Cuda compilation tools, release 13.0, V13.0.88
// Based on NVVM 20.0.0
//

.version 9.0
.target sm_100
.address_size 64

	// .globl	_Z12matmulKernelPfS_S_i

.visible .entry _Z12matmulKernelPfS_S_i(
	.param .u64 .ptr .align 1 _Z12matmulKernelPfS_S_i_param_0,
	.param .u64 .ptr .align 1 _Z12matmulKernelPfS_S_i_param_1,
	.param .u64 .ptr .align 1 _Z12matmulKernelPfS_S_i_param_2,
	.param .u32 _Z12matmulKernelPfS_S_i_param_3
)
{
	.reg .pred 	%p<10>;
	.reg .b32 	%r<40>;
	.reg .b32 	%f<67>;
	.reg .b64 	%rd<67>;

	ld.param.u64 	%rd14, [_Z12matmulKernelPfS_S_i_param_0];
	ld.param.u64 	%rd15, [_Z12matmulKernelPfS_S_i_param_1];
	ld.param.u32 	%r18, [_Z12matmulKernelPfS_S_i_param_3];
	cvta.to.global.u64 	%rd1, %rd15;
	cvta.to.global.u64 	%rd2, %rd14;
	mov.u32 	%r19, %ctaid.y;
	mov.u32 	%r20, %ntid.y;
	mov.u32 	%r21, %tid.y;
	mad.lo.s32 	%r1, %r19, %r20, %r21;
	mov.u32 	%r22, %ctaid.x;
	mov.u32 	%r23, %ntid.x;
	mov.u32 	%r24, %tid.x;
	mad.lo.s32 	%r2, %r22, %r23, %r24;
	max.s32 	%r25, %r1, %r2;
	setp.ge.s32 	%p1, %r25, %r18;
	@%p1 bra 	$L__BB0_13;
	mul.lo.s32 	%r3, %r18, %r1;
	and.b32  	%r4, %r18, 7;
	setp.lt.u32 	%p2, %r18, 8;
	mov.f32 	%f66, 0f00000000;
	mov.b32 	%r38, 0;
	@%p2 bra 	$L__BB0_4;
	and.b32  	%r38, %r18, 2147483640;
	neg.s32 	%r36, %r38;
	mul.wide.s32 	%rd16, %r18, 4;
	add.s64 	%rd3, %rd1, %rd16;
	shl.b32 	%r7, %r18, 3;
	mul.wide.s32 	%rd17, %r18, 8;
	add.s64 	%rd4, %rd1, %rd17;
	mul.wide.s32 	%rd18, %r18, 12;
	add.s64 	%rd5, %rd1, %rd18;
	mul.wide.s32 	%rd19, %r18, 16;
	add.s64 	%rd6, %rd1, %rd19;
	mul.wide.s32 	%rd20, %r18, 20;
	add.s64 	%rd7, %rd1, %rd20;
	mul.wide.s32 	%rd21, %r18, 24;
	add.s64 	%rd8, %rd1, %rd21;
	mul.wide.s32 	%rd22, %r18, 28;
	add.s64 	%rd9, %rd1, %rd22;
	mul.wide.u32 	%rd23, %r3, 4;
	add.s64 	%rd24, %rd23, %rd2;
	add.s64 	%rd66, %rd24, 16;
	mov.f32 	%f66, 0f00000000;
	mov.u32 	%r35, %r2;
$L__BB0_3:
	.pragma "nounroll";
	mul.wide.s32 	%rd25, %r35, 4;
	add.s64 	%rd26, %rd3, %rd25;
	add.s64 	%rd27, %rd4, %rd25;
	add.s64 	%rd28, %rd5, %rd25;
	add.s64 	%rd29, %rd6, %rd25;
	add.s64 	%rd30, %rd7, %rd25;
	add.s64 	%rd31, %rd8, %rd25;
	add.s64 	%rd32, %rd9, %rd25;
	add.s64 	%rd33, %rd1, %rd25;
	ld.global.f32 	%f16, [%rd66+-16];
	ld.global.f32 	%f17, [%rd33];
	fma.rn.f32 	%f18, %f16, %f17, %f66;
	ld.global.f32 	%f19, [%rd66+-12];
	ld.global.f32 	%f20, [%rd26];
	fma.rn.f32 	%f21, %f19, %f20, %f18;
	ld.global.f32 	%f22, [%rd66+-8];
	ld.global.f32 	%f23, [%rd27];
	fma.rn.f32 	%f24, %f22, %f23, %f21;
	ld.global.f32 	%f25, [%rd66+-4];
	ld.global.f32 	%f26, [%rd28];
	fma.rn.f32 	%f27, %f25, %f26, %f24;
	ld.global.f32 	%f28, [%rd66];
	ld.global.f32 	%f29, [%rd29];
	fma.rn.f32 	%f30, %f28, %f29, %f27;
	ld.global.f32 	%f31, [%rd66+4];
	ld.global.f32 	%f32, [%rd30];
	fma.rn.f32 	%f33, %f31, %f32, %f30;
	ld.global.f32 	%f34, [%rd66+8];
	ld.global.f32 	%f35, [%rd31];
	fma.rn.f32 	%f36, %f34, %f35, %f33;
	ld.global.f32 	%f37, [%rd66+12];
	ld.global.f32 	%f38, [%rd32];
	fma.rn.f32 	%f66, %f37, %f38, %f36;
	add.s32 	%r36, %r36, 8;
	add.s32 	%r35, %r35, %r7;
	add.s64 	%rd66, %rd66, 32;
	setp.ne.s32 	%p3, %r36, 0;
	@%p3 bra 	$L__BB0_3;
$L__BB0_4:
	setp.eq.s32 	%p4, %r4, 0;
	@%p4 bra 	$L__BB0_12;
	and.b32  	%r13, %r18, 3;
	setp.lt.u32 	%p5, %r4, 4;
	@%p5 bra 	$L__BB0_7;
	add.s32 	%r27, %r38, %r3;
	mul.wide.u32 	%rd34, %r27, 4;
	add.s64 	%rd35, %rd2, %rd34;
	ld.global.f32 	%f40, [%rd35];
	mad.lo.s32 	%r28, %r38, %r18, %r2;
	mul.wide.s32 	%rd36, %r28, 4;
	add.s64 	%rd37, %rd1, %rd36;
	ld.global.f32 	%f41, [%rd37];
	fma.rn.f32 	%f42, %f40, %f41, %f66;
	cvt.u64.u32 	%rd38, %r3;
	cvt.u64.u32 	%rd39, %r38;
	add.s64 	%rd40, %rd39, %rd38;
	shl.b64 	%rd41, %rd40, 2;
	add.s64 	%rd42, %rd2, %rd41;
	ld.global.f32 	%f43, [%rd42+4];
	mul.wide.s32 	%rd43, %r18, 4;
	add.s64 	%rd44, %rd37, %rd43;
	ld.global.f32 	%f44, [%rd44];
	fma.rn.f32 	%f45, %f43, %f44, %f42;
	ld.global.f32 	%f46, [%rd42+8];
	add.s64 	%rd45, %rd44, %rd43;
	ld.global.f32 	%f47, [%rd45];
	fma.rn.f32 	%f48, %f46, %f47, %f45;
	ld.global.f32 	%f49, [%rd42+12];
	add.s64 	%rd46, %rd45, %rd43;
	ld.global.f32 	%f50, [%rd46];
	fma.rn.f32 	%f66, %f49, %f50, %f48;
	add.s32 	%r38, %r38, 4;
$L__BB0_7:
	setp.eq.s32 	%p6, %r13, 0;
	@%p6 bra 	$L__BB0_12;
	setp.eq.s32 	%p7, %r13, 1;
	@%p7 bra 	$L__BB0_10;
	add.s32 	%r29, %r38, %r3;
	mul.wide.u32 	%rd47, %r29, 4;
	add.s64 	%rd48, %rd2, %rd47;
	ld.global.f32 	%f52, [%rd48];
	mad.lo.s32 	%r30, %r38, %r18, %r2;
	mul.wide.s32 	%rd49, %r30, 4;
	add.s64 	%rd50, %rd1, %rd49;
	ld.global.f32 	%f53, [%rd50];
	fma.rn.f32 	%f54, %f52, %f53, %f66;
	cvt.u64.u32 	%rd51, %r3;
	cvt.u64.u32 	%rd52, %r38;
	add.s64 	%rd53, %rd52, %rd51;
	shl.b64 	%rd54, %rd53, 2;
	add.s64 	%rd55, %rd2, %rd54;
	ld.global.f32 	%f55, [%rd55+4];
	mul.wide.s32 	%rd56, %r18, 4;
	add.s64 	%rd57, %rd50, %rd56;
	ld.global.f32 	%f56, [%rd57];
	fma.rn.f32 	%f66, %f55, %f56, %f54;
	add.s32 	%r38, %r38, 2;
$L__BB0_10:
	and.b32  	%r31, %r18, 1;
	setp.eq.b32 	%p8, %r31, 1;
	not.pred 	%p9, %p8;
	@%p9 bra 	$L__BB0_12;
	add.s32 	%r32, %r38, %r3;
	mul.wide.u32 	%rd58, %r32, 4;
	add.s64 	%rd59, %rd2, %rd58;
	ld.global.f32 	%f57, [%rd59];
	mad.lo.s32 	%r33, %r38, %r18, %r2;
	mul.wide.s32 	%rd60, %r33, 4;
	add.s64 	%rd61, %rd1, %rd60;
	ld.global.f32 	%f58, [%rd61];
	fma.rn.f32 	%f66, %f57, %f58, %f66;
$L__BB0_12:
	ld.param.u64 	%rd65, [_Z12matmulKernelPfS_S_i_param_2];
	add.s32 	%r34, %r3, %r2;
	cvta.to.global.u64 	%rd62, %rd65;
	mul.wide.s32 	%rd63, %r34, 4;
	add.s64 	%rd64, %rd62, %rd63;
	st.global.f32 	[%rd64], %f66;
$L__BB0_13:
	ret;

}


// ===== COMPILED SASS (sm_100) =====

	.target	sm_100

	.elftype	@"ET_EXEC"


//--------------------- .note.nv.tkinfo           --------------------------
	.section	.note.nv.tkinfo,"",@"SHT_NOTE"
	.sectionflags	@"SHF_NOTE_NV_TKINFO"
	.tkinfo
        /*0018*/ 	.word	0x00000002
        /*0030*/ 	.string	""
        /*0030*/ 	.string	"ptxas"
        /*0030*/ 	.string	"Cuda compilation tools, release 13.0, V13.0.88"
        /*0030*/ 	.string	"Build cuda_13.0.r13.0/compiler.36424714_0"
        /*0030*/ 	.string	"-arch sm_100 -m 64 "



//--------------------- .note.nv.cuinfo           --------------------------
	.section	.note.nv.cuinfo,"",@"SHT_NOTE"
	.sectionflags	@"SHF_NOTE_NV_CUINFO"
        /*0018*/ 	.short	0x0002
        /*001a*/ 	.short	0x0064
        /*001c*/ 	.short	0x0082
	.zero		2


//--------------------- .nv.info                  --------------------------
	.section	.nv.info,"",@"SHT_CUDA_INFO"
	.align	4


	//----- nvinfo : EIATTR_REGCOUNT
	.align		4
        /*0000*/ 	.byte	0x04, 0x2f
        /*0002*/ 	.short	(.L_1 - .L_0)
	.align		4
.L_0:
        /*0004*/ 	.word	index@(_Z12matmulKernelPfS_S_i)
        /*0008*/ 	.word	0x0000001e


	//----- nvinfo : EIATTR_FRAME_SIZE
	.align		4
.L_1:
        /*000c*/ 	.byte	0x04, 0x11
        /*000e*/ 	.short	(.L_3 - .L_2)
	.align		4
.L_2:
        /*0010*/ 	.word	index@(_Z12matmulKernelPfS_S_i)
        /*0014*/ 	.word	0x00000000


	//----- nvinfo : EIATTR_MIN_STACK_SIZE
	.align		4
.L_3:
        /*0018*/ 	.byte	0x04, 0x12
        /*001a*/ 	.short	(.L_5 - .L_4)
	.align		4
.L_4:
        /*001c*/ 	.word	index@(_Z12matmulKernelPfS_S_i)
        /*0020*/ 	.word	0x00000000
.L_5:


//--------------------- .nv.compat                --------------------------
	.section	.nv.compat,"",@"SHT_CUDA_COMPAT_INFO"
	.align	4
        /*0000*/ 	.byte	0x02, 0x09, 0x00, 0x00, 0x02, 0x02, 0x01, 0x00, 0x02, 0x05, 0x05, 0x00, 0x03, 0x07, 0x01, 0x01
        /*0010*/ 	.byte	0x02, 0x03, 0x00, 0x00, 0x02, 0x06, 0x01, 0x00, 0x04, 0x0b, 0x08, 0x00, 0x09, 0x00, 0x00, 0x00
        /*0020*/ 	.byte	0x00, 0x00, 0x00, 0x00


//--------------------- .nv.info._Z12matmulKernelPfS_S_i --------------------------
	.section	.nv.info._Z12matmulKernelPfS_S_i,"",@"SHT_CUDA_INFO"
	.sectionflags	@""
	.align	4


	//----- nvinfo : EIATTR_CUDA_API_VERSION
	.align		4
        /*0000*/ 	.byte	0x04, 0x37
        /*0002*/ 	.short	(.L_7 - .L_6)
.L_6:
        /*0004*/ 	.word	0x00000082


	//----- nvinfo : EIATTR_KPARAM_INFO
	.align		4
.L_7:
        /*0008*/ 	.byte	0x04, 0x17
        /*000a*/ 	.short	(.L_9 - .L_8)
.L_8:
        /*000c*/ 	.word	0x00000000
        /*0010*/ 	.short	0x0003
        /*0012*/ 	.short	0x0018
        /*0014*/ 	.byte	0x00, 0xf0, 0x11, 0x00


	//----- nvinfo : EIATTR_KPARAM_INFO
	.align		4
.L_9:
        /*0018*/ 	.byte	0x04, 0x17
        /*001a*/ 	.short	(.L_11 - .L_10)
.L_10:
        /*001c*/ 	.word	0x00000000
        /*0020*/ 	.short	0x0002
        /*0022*/ 	.short	0x0010
        /*0024*/ 	.byte	0x00, 0xf5, 0x21, 0x00


	//----- nvinfo : EIATTR_KPARAM_INFO
	.align		4
.L_11:
        /*0028*/ 	.byte	0x04, 0x17
        /*002a*/ 	.short	(.L_13 - .L_12)
.L_12:
        /*002c*/ 	.word	0x00000000
        /*0030*/ 	.short	0x0001
        /*0032*/ 	.short	0x0008
        /*0034*/ 	.byte	0x00, 0xf5, 0x21, 0x00


	//----- nvinfo : EIATTR_KPARAM_INFO
	.align		4
.L_13:
        /*0038*/ 	.byte	0x04, 0x17
        /*003a*/ 	.short	(.L_15 - .L_14)
.L_14:
        /*003c*/ 	.word	0x00000000
        /*0040*/ 	.short	0x0000
        /*0042*/ 	.short	0x0000
        /*0044*/ 	.byte	0x00, 0xf5, 0x21, 0x00


	//----- nvinfo : EIATTR_SPARSE_MMA_MASK
	.align		4
.L_15:
        /*0048*/ 	.byte	0x03, 0x50
        /*004a*/ 	.short	0x0000


	//----- nvinfo : EIATTR_MAXREG_COUNT
	.align		4
        /*004c*/ 	.byte	0x03, 0x1b
        /*004e*/ 	.short	0x00ff


	//----- nvinfo : EIATTR_MERCURY_ISA_VERSION
	.align		4
        /*0050*/ 	.byte	0x03, 0x5f
        /*0052*/ 	.short	0x0101


	//----- nvinfo : EIATTR_VRC_CTA_INIT_COUNT
	.align		4
        /*0054*/ 	.byte	0x02, 0x4a
	.zero		1
	.zero		1


	//----- nvinfo : EIATTR_EXIT_INSTR_OFFSETS
	.align		4
        /*0058*/ 	.byte	0x04, 0x1c
        /*005a*/ 	.short	(.L_17 - .L_16)


	//   ....[0]....
.L_16:
        /*005c*/ 	.word	0x000000c0


	//   ....[1]....
        /*0060*/ 	.word	0x00000a90


	//----- nvinfo : EIATTR_CBANK_PARAM_SIZE
	.align		4
.L_17:
        /*0064*/ 	.byte	0x03, 0x19
        /*0066*/ 	.short	0x001c


	//----- nvinfo : EIATTR_PARAM_CBANK
	.align		4
        /*0068*/ 	.byte	0x04, 0x0a
        /*006a*/ 	.short	(.L_19 - .L_18)
	.align		4
.L_18:
        /*006c*/ 	.word	index@(.nv.constant0._Z12matmulKernelPfS_S_i)
        /*0070*/ 	.short	0x0380
        /*0072*/ 	.short	0x001c


	//----- nvinfo : EIATTR_SW_WAR
	.align		4
.L_19:
        /*0074*/ 	.byte	0x04, 0x36
        /*0076*/ 	.short	(.L_21 - .L_20)
.L_20:
        /*0078*/ 	.word	0x00000008
.L_21:


//--------------------- .nv.callgraph             --------------------------
	.section	.nv.callgraph,"",@"SHT_CUDA_CALLGRAPH"
	.align	4
	.sectionentsize	8
	.align		4
        /*0000*/ 	.word	0x00000000
	.align		4
        /*0004*/ 	.word	0xffffffff
	.align		4
        /*0008*/ 	.word	0x00000000
	.align		4
        /*000c*/ 	.word	0xfffffffe
	.align		4
        /*0010*/ 	.word	0x00000000
	.align		4
        /*0014*/ 	.word	0xfffffffd
	.align		4
        /*0018*/ 	.word	0x00000000
	.align		4
        /*001c*/ 	.word	0xfffffffc


//--------------------- .text._Z12matmulKernelPfS_S_i --------------------------
	.section	.text._Z12matmulKernelPfS_S_i,"ax",@progbits
	.align	128
        .global         _Z12matmulKernelPfS_S_i
        .type           _Z12matmulKernelPfS_S_i,@function
        .size           _Z12matmulKernelPfS_S_i,(.L_x_5 - _Z12matmulKernelPfS_S_i)
        .other          _Z12matmulKernelPfS_S_i,@"STO_CUDA_ENTRY STV_DEFAULT"
_Z12matmulKernelPfS_S_i:
.text._Z12matmulKernelPfS_S_i:
[----:B------:R-:W-:Y:S01]  /*0000*/  LDC R1, c[0x0][0x37c] ;  /* 0x0000df00ff017b82 */ /* 0x000fe20000000800 */
[----:B------:R-:W0:Y:S07]  /*0010*/  S2R R0, SR_TID.Y ;  /* 0x0000000000007919 */ /* 0x000e2e0000002200 */
[----:B------:R-:W0:Y:S01]  /*0020*/  S2UR UR4, SR_CTAID.Y ;  /* 0x00000000000479c3 */ /* 0x000e220000002600 */
[----:B------:R-:W1:Y:S01]  /*0030*/  LDCU UR20, c[0x0][0x398] ;  /* 0x00007300ff1477ac */ /* 0x000e620008000800 */
[----:B------:R-:W2:Y:S06]  /*0040*/  S2R R3, SR_TID.X ;  /* 0x0000000000037919 */ /* 0x000eac0000002100 */
[----:B------:R-:W0:Y:S08]  /*0050*/  LDC R13, c[0x0][0x364] ;  /* 0x0000d900ff0d7b82 */ /* 0x000e300000000800 */
[----:B------:R-:W2:Y:S08]  /*0060*/  S2UR UR5, SR_CTAID.X ;  /* 0x00000000000579c3 */ /* 0x000eb00000002500 */
[----:B------:R-:W2:Y:S01]  /*0070*/  LDC R2, c[0x0][0x360] ;  /* 0x0000d800ff027b82 */ /* 0x000ea20000000800 */
[----:B0-----:R-:W-:-:S02]  /*0080*/  IMAD R13, R13, UR4, R0 ;  /* 0x000000040d0d7c24 */ /* 0x001fc4000f8e0200 */
[----:B--2---:R-:W-:-:S05]  /*0090*/  IMAD R0, R2, UR5, R3 ;  /* 0x0000000502007c24 */ /* 0x004fca000f8e0203 */
[----:B------:R-:W-:-:S04]  /*00a0*/  VIMNMX R2, PT, PT, R13, R0, !PT ;  /* 0x000000000d027248 */ /* 0x000fc80007fe0100 */
[----:B-1----:R-:W-:-:S13]  /*00b0*/  ISETP.GE.AND P0, PT, R2, UR20, PT ;  /* 0x0000001402007c0c */ /* 0x002fda000bf06270 */
[----:B------:R-:W-:Y:S05]  /*00c0*/  @P0 EXIT ;  /* 0x000000000000094d */ /* 0x000fea0003800000 */
[----:B------:R-:W-:Y:S01]  /*00d0*/  UISETP.GE.U32.AND UP0, UPT, UR20, 0x8, UPT ;  /* 0x000000081400788c */ /* 0x000fe2000bf06070 */
[----:B------:R-:W-:Y:S02]  /*00e0*/  HFMA2 R12, -RZ, RZ, 0, 0 ;  /* 0x00000000ff0c7431 */ /* 0x000fe400000001ff */
[----:B------:R-:W-:Y:S01]  /*00f0*/  IMAD R13, R13, UR20, RZ ;  /* 0x000000140d0d7c24 */ /* 0x000fe2000f8e02ff */
[----:B------:R-:W-:Y:S01]  /*0100*/  UMOV UR4, URZ ;  /* 0x000000ff00047c82 */ /* 0x000fe20008000000 */
[----:B------:R-:W0:Y:S04]  /*0110*/  LDCU.64 UR18, c[0x0][0x358] ;  /* 0x00006b00ff1277ac */ /* 0x000e280008000a00 */
[----:B------:R-:W-:Y:S05]  /*0120*/  BRA.U !UP0, `(.L_x_0) ;  /* 0x0000000508047547 */ /* 0x000fea000b800000 */
[----:B------:R-:W1:Y:S01]  /*0130*/  LDCU.128 UR24, c[0x0][0x380] ;  /* 0x00007000ff1877ac */ /* 0x000e620008000c00 */
[----:B------:R-:W-:Y:S02]  /*0140*/  MOV R12, RZ ;  /* 0x000000ff000c7202 */ /* 0x000fe40000000f00 */
[----:B------:R-:W-:Y:S01]  /*0150*/  MOV R14, R0 ;  /* 0x00000000000e7202 */ /* 0x000fe20000000f00 */
[----:B------:R-:W-:-:S04]  /*0160*/  ULOP3.LUT UR4, UR20, 0x7ffffff8, URZ, 0xc0, !UPT ;  /* 0x7ffffff814047892 */ /* 0x000fc8000f8ec0ff */
[----:B------:R-:W-:Y:S01]  /*0170*/  UIADD3 UR5, UPT, UPT, -UR4, URZ, URZ ;  /* 0x000000ff04057290 */ /* 0x000fe2000fffe1ff */
[----:B-1----:R-:W-:Y:S01]  /*0180*/  MOV R2, UR24 ;  /* 0x0000001800027c02 */ /* 0x002fe20008000f00 */
[----:B------:R-:W-:Y:S01]  /*0190*/  UIMAD.WIDE UR6, UR20, 0x8, UR26 ;  /* 0x00000008140678a5 */ /* 0x000fe2000f8e021a */
[----:B------:R-:W-:Y:S01]  /*01a0*/  MOV R3, UR25 ;  /* 0x0000001900037c02 */ /* 0x000fe20008000f00 */
[----:B------:R-:W-:Y:S02]  /*01b0*/  UIMAD.WIDE UR8, UR20, 0xc, UR26 ;  /* 0x0000000c140878a5 */ /* 0x000fe4000f8e021a */
[----:B------:R-:W-:Y:S01]  /*01c0*/  UIMAD.WIDE UR10, UR20, 0x10, UR26 ;  /* 0x00000010140a78a5 */ /* 0x000fe2000f8e021a */
[----:B------:R-:W-:Y:S01]  /*01d0*/  IMAD.WIDE.U32 R2, R13, 0x4, R2 ;  /* 0x000000040d027825 */ /* 0x000fe200078e0002 */
[----:B------:R-:W-:Y:S02]  /*01e0*/  UIMAD.WIDE UR12, UR20, 0x14, UR26 ;  /* 0x00000014140c78a5 */ /* 0x000fe4000f8e021a */
[----:B------:R-:W-:Y:S01]  /*01f0*/  UIMAD.WIDE UR14, UR20, 0x18, UR26 ;  /* 0x00000018140e78a5 */ /* 0x000fe2000f8e021a */
[----:B------:R-:W-:Y:S01]  /*0200*/  IADD3 R2, P0, PT, R2, 0x10, RZ ;  /* 0x0000001002027810 */ /* 0x000fe20007f1e0ff */
[----:B------:R-:W-:-:S03]  /*0210*/  UIMAD.WIDE UR16, UR20, 0x1c, UR26 ;  /* 0x0000001c141078a5 */ /* 0x000fc6000f8e021a */
[----:B------:R-:W-:-:S09]  /*0220*/  IADD3.X R3, PT, PT, RZ, R3, RZ, P0, !PT ;  /* 0x00000003ff037210 */ /* 0x000fd200007fe4ff */
.L_x_1:
[----:B------:R-:W-:Y:S01]  /*0230*/  UIMAD.WIDE UR22, UR20, 0x4, UR26 ;  /* 0x00000004141678a5 */ /* 0x000fe2000f8e021a */
[----:B------:R-:W-:Y:S02]  /*0240*/  IMAD.MOV.U32 R23, RZ, RZ, 0x4 ;  /* 0x00000004ff177424 */ /* 0x000fe400078e00ff */
[----:B------:R-:W-:Y:S01]  /*0250*/  HFMA2 R11, -RZ, RZ, 0, 2.384185791015625e-07 ;  /* 0x00000004ff0b7431 */ /* 0x000fe200000001ff */
[----:B------:R-:W-:Y:S01]  /*0260*/  MOV R25, 0x4 ;  /* 0x0000000400197802 */ /* 0x000fe20000000f00 */
[----:B0-----:R-:W2:Y:S01]  /*0270*/  LDG.E R21, desc[UR18][R2.64+-0x10] ;  /* 0xfffff01202157981 */ /* 0x001ea2000c1e1900 */
[C---:B------:R-:W-:Y:S01]  /*0280*/  IMAD.WIDE R22, R14.reuse, R23, UR26 ;  /* 0x0000001a0e167e25 */ /* 0x040fe2000f8e0217 */
[----:B------:R-:W-:Y:S02]  /*0290*/  MOV R8, UR22 ;  /* 0x0000001600087c02 */ /* 0x000fe40008000f00 */
[----:B------:R-:W-:Y:S01]  /*02a0*/  MOV R9, UR23 ;  /* 0x0000001700097c02 */ /* 0x000fe20008000f00 */
[----:B------:R-:W3:Y:S02]  /*02b0*/  LDG.E R19, desc[UR18][R2.64+-0xc] ;  /* 0xfffff41202137981 */ /* 0x000ee4000c1e1900 */
[----:B------:R-:W-:-:S02]  /*02c0*/  IMAD.WIDE R8, R14, 0x4, R8 ;  /* 0x000000040e087825 */ /* 0x000fc400078e0208 */
[----:B------:R-:W2:Y:S01]  /*02d0*/  LDG.E R22, desc[UR18][R22.64] ;  /* 0x0000001216167981 */ /* 0x000ea2000c1e1900 */
[----:B------:R-:W-:Y:S01]  /*02e0*/  MOV R5, 0x4 ;  /* 0x0000000400057802 */ /* 0x000fe20000000f00 */
[C---:B------:R-:W-:Y:S02]  /*02f0*/  IMAD.WIDE R24, R14.reuse, R25, UR6 ;  /* 0x000000060e187e25 */ /* 0x040fe4000f8e0219 */
[----:B------:R0:W3:Y:S02]  /*0300*/  LDG.E R20, desc[UR18][R8.64] ;  /* 0x0000001208147981 */ /* 0x0000e4000c1e1900 */
[----:B------:R-:W-:Y:S02]  /*0310*/  IMAD.WIDE R10, R14, R11, UR8 ;  /* 0x000000080e0a7e25 */ /* 0x000fe4000f8e020b */
[----:B------:R-:W4:Y:S04]  /*0320*/  LDG.E R18, desc[UR18][R24.64] ;  /* 0x0000001218127981 */ /* 0x000f28000c1e1900 */
[----:B------:R-:W4:Y:S01]  /*0330*/  LDG.E R17, desc[UR18][R2.64+-0x8] ;  /* 0xfffff81202117981 */ /* 0x000f22000c1e1900 */
[----:B0-----:R-:W-:-:S02]  /*0340*/  HFMA2 R9, -RZ, RZ, 0, 2.384185791015625e-07 ;  /* 0x00000004ff097431 */ /* 0x001fc400000001ff */
[----:B------:R-:W-:Y:S01]  /*0350*/  IMAD.MOV.U32 R7, RZ, RZ, 0x4 ;  /* 0x00000004ff077424 */ /* 0x000fe200078e00ff */
[----:B------:R0:W5:Y:S01]  /*0360*/  LDG.E R16, desc[UR18][R10.64] ;  /* 0x000000120a107981 */ /* 0x000162000c1e1900 */
[----:B------:R-:W-:-:S03]  /*0370*/  IMAD.WIDE R4, R14, R5, UR10 ;  /* 0x0000000a0e047e25 */ /* 0x000fc6000f8e0205 */
[----:B------:R-:W5:Y:S01]  /*0380*/  LDG.E R15, desc[UR18][R2.64+-0x4] ;  /* 0xfffffc12020f7981 */ /* 0x000f62000c1e1900 */
[C---:B------:R-:W-:Y:S01]  /*0390*/  IMAD.WIDE R6, R14.reuse, R7, UR12 ;  /* 0x0000000c0e067e25 */ /* 0x040fe2000f8e0207 */
[----:B------:R-:W-:Y:S02]  /*03a0*/  MOV R27, 0x4 ;  /* 0x00000004001b7802 */ /* 0x000fe40000000f00 */
[----:B------:R1:W5:Y:S01]  /*03b0*/  LDG.E R4, desc[UR18][R4.64] ;  /* 0x0000001204047981 */ /* 0x000362000c1e1900 */
[----:B------:R-:W-:-:S03]  /*03c0*/  IMAD.WIDE R8, R14, R9, UR14 ;  /* 0x0000000e0e087e25 */ /* 0x000fc6000f8e0209 */
[----:B------:R-:W5:Y:S01]  /*03d0*/  LDG.E R23, desc[UR18][R2.64] ;  /* 0x0000001202177981 */ /* 0x000f62000c1e1900 */
[----:B0-----:R-:W-:-:S03]  /*03e0*/  IMAD.WIDE R10, R14, R27, UR16 ;  /* 0x000000100e0a7e25 */ /* 0x001fc6000f8e021b */
[----:B------:R-:W5:Y:S04]  /*03f0*/  LDG.E R7, desc[UR18][R6.64] ;  /* 0x0000001206077981 */ /* 0x000f68000c1e1900 */
[----:B------:R-:W5:Y:S04]  /*0400*/  LDG.E R24, desc[UR18][R2.64+0x4] ;  /* 0x0000041202187981 */ /* 0x000f68000c1e1900 */
[----:B------:R-:W5:Y:S04]  /*0410*/  LDG.E R8, desc[UR18][R8.64] ;  /* 0x0000001208087981 */ /* 0x000f68000c1e1900 */
[----:B------:R-:W5:Y:S04]  /*0420*/  LDG.E R25, desc[UR18][R2.64+0x8] ;  /* 0x0000081202197981 */ /* 0x000f68000c1e1900 */
[----:B------:R-:W5:Y:S04]  /*0430*/  LDG.E R10, desc[UR18][R10.64] ;  /* 0x000000120a0a7981 */ /* 0x000f68000c1e1900 */
[----:B------:R0:W5:Y:S01]  /*0440*/  LDG.E R27, desc[UR18][R2.64+0xc] ;  /* 0x00000c12021b7981 */ /* 0x000162000c1e1900 */
[----:B------:R-:W-:-:S04]  /*0450*/  UIADD3 UR5, UPT, UPT, UR5, 0x8, URZ ;  /* 0x0000000805057890 */ /* 0x000fc8000fffe0ff */
[----:B------:R-:W-:Y:S01]  /*0460*/  UISETP.NE.AND UP0, UPT, UR5, URZ, UPT ;  /* 0x000000ff0500728c */ /* 0x000fe2000bf05270 */
[----:B-1----:R-:W-:Y:S02]  /*0470*/  MOV R5, UR20 ;  /* 0x0000001400057c02 */ /* 0x002fe40008000f00 */
[----:B0-----:R-:W-:Y:S02]  /*0480*/  IADD3 R2, P0, PT, R2, 0x20, RZ ;  /* 0x0000002002027810 */ /* 0x001fe40007f1e0ff */
[----:B------:R-:W-:Y:S02]  /*0490*/  LEA R14, R5, R14, 0x3 ;  /* 0x0000000e050e7211 */ /* 0x000fe400078e18ff */
[----:B------:R-:W-:Y:S01]  /*04a0*/  IADD3.X R3, PT, PT, RZ, R3, RZ, P0, !PT ;  /* 0x00000003ff037210 */ /* 0x000fe200007fe4ff */
[----:B--2---:R-:W-:-:S04]  /*04b0*/  FFMA R22, R21, R22, R12 ;  /* 0x0000001615167223 */ /* 0x004fc8000000000c */
[----:B---3--:R-:W-:-:S04]  /*04c0*/  FFMA R20, R19, R20, R22 ;  /* 0x0000001413147223 */ /* 0x008fc80000000016 */
[----:B----4-:R-:W-:-:S04]  /*04d0*/  FFMA R18, R17, R18, R20 ;  /* 0x0000001211127223 */ /* 0x010fc80000000014 */
[----:B-----5:R-:W-:-:S04]  /*04e0*/  FFMA R16, R15, R16, R18 ;  /* 0x000000100f107223 */ /* 0x020fc80000000012 */
[----:B------:R-:W-:-:S04]  /*04f0*/  FFMA R23, R23, R4, R16 ;  /* 0x0000000417177223 */ /* 0x000fc80000000010 */
[----:B------:R-:W-:-:S04]  /*0500*/  FFMA R24, R24, R7, R23 ;  /* 0x0000000718187223 */ /* 0x000fc80000000017 */
[----:B------:R-:W-:-:S04]  /*0510*/  FFMA R8, R25, R8, R24 ;  /* 0x0000000819087223 */ /* 0x000fc80000000018 */
[----:B------:R-:W-:Y:S01]  /*0520*/  FFMA R12, R27, R10, R8 ;  /* 0x0000000a1b0c7223 */ /* 0x000fe20000000008 */
[----:B------:R-:W-:Y:S06]  /*0530*/  BRA.U UP0, `(.L_x_1) ;  /* 0xfffffffd003c7547 */ /* 0x000fec000b83ffff */
.L_x_0:
[----:B------:R-:W-:-:S04]  /*0540*/  ULOP3.LUT UR6, UR20, 0x7, URZ, 0xc0, !UPT ;  /* 0x0000000714067892 */ /* 0x000fc8000f8ec0ff */
[----:B------:R-:W-:-:S09]  /*0550*/  UISETP.NE.AND UP0, UPT, UR6, URZ, UPT ;  /* 0x000000ff0600728c */ /* 0x000fd2000bf05270 */
[----:B------:R-:W-:Y:S05]  /*0560*/  BRA.U !UP0, `(.L_x_2) ;  /* 0x0000000508387547 */ /* 0x000fea000b800000 */
[----:B------:R-:W-:Y:S02]  /*0570*/  UISETP.GE.U32.AND UP0, UPT, UR6, 0x4, UPT ;  /* 0x000000040600788c */ /* 0x000fe4000bf06070 */
[----:B------:R-:W-:-:S04]  /*0580*/  ULOP3.LUT UR5, UR20, 0x3, URZ, 0xc0, !UPT ;  /* 0x0000000314057892 */ /* 0x000fc8000f8ec0ff */
[----:B------:R-:W-:-:S03]  /*0590*/  UISETP.NE.AND UP1, UPT, UR5, URZ, UPT ;  /* 0x000000ff0500728c */ /* 0x000fc6000bf25270 */
[----:B------:R-:W-:Y:S08]  /*05a0*/  BRA.U !UP0, `(.L_x_3) ;  /* 0x00000001087c7547 */ /* 0x000ff0000b800000 */
[----:B------:R-:W1:Y:S01]  /*05b0*/  LDC.64 R6, c[0x0][0x388] ;  /* 0x0000e200ff067b82 */ /* 0x000e620000000a00 */
[----:B------:R-:W2:Y:S01]  /*05c0*/  LDCU.64 UR6, c[0x0][0x380] ;  /* 0x00007000ff0677ac */ /* 0x000ea20008000a00 */
[----:B------:R-:W-:Y:S01]  /*05d0*/  IMAD.U32 R9, RZ, RZ, UR4 ;  /* 0x00000004ff097e24 */ /* 0x000fe2000f8e00ff */
[C---:B------:R-:W-:Y:S02]  /*05e0*/  IADD3 R3, PT, PT, R13.reuse, UR4, RZ ;  /* 0x000000040d037c10 */ /* 0x040fe4000fffe0ff */
[----:B------:R-:W-:Y:S01]  /*05f0*/  IADD3 R10, P0, PT, R13, UR4, RZ ;  /* 0x000000040d0a7c10 */ /* 0x000fe2000ff1e0ff */
[----:B------:R-:W-:Y:S01]  /*0600*/  IMAD R9, R9, UR20, R0 ;  /* 0x0000001409097c24 */ /* 0x000fe2000f8e0200 */
[----:B------:R-:W-:Y:S01]  /*0610*/  MOV R11, UR20 ;  /* 0x00000014000b7c02 */ /* 0x000fe20008000f00 */
[----:B------:R-:W3:Y:S01]  /*0620*/  LDC.64 R4, c[0x0][0x380] ;  /* 0x0000e000ff047b82 */ /* 0x000ee20000000a00 */
[----:B------:R-:W-:Y:S01]  /*0630*/  MOV R15, UR20 ;  /* 0x00000014000f7c02 */ /* 0x000fe20008000f00 */
[----:B-1----:R-:W-:Y:S01]  /*0640*/  IMAD.WIDE R6, R9, 0x4, R6 ;  /* 0x0000000409067825 */ /* 0x002fe200078e0206 */
[----:B------:R-:W-:-:S05]  /*0650*/  MOV R9, UR20 ;  /* 0x0000001400097c02 */ /* 0x000fca0008000f00 */
[----:B------:R-:W-:Y:S02]  /*0660*/  IMAD.WIDE R8, R9, 0x4, R6 ;  /* 0x0000000409087825 */ /* 0x000fe400078e0206 */
[----:B0-----:R-:W4:Y:S02]  /*0670*/  LDG.E R6, desc[UR18][R6.64] ;  /* 0x0000001206067981 */ /* 0x001f24000c1e1900 */
[----:B---3--:R-:W-:Y:S01]  /*0680*/  IMAD.WIDE.U32 R4, R3, 0x4, R4 ;  /* 0x0000000403047825 */ /* 0x008fe200078e0004 */
[----:B------:R-:W-:Y:S01]  /*0690*/  IADD3.X R3, PT, PT, RZ, RZ, RZ, P0, !PT ;  /* 0x000000ffff037210 */ /* 0x000fe200007fe4ff */
[----:B------:R-:W3:Y:S01]  /*06a0*/  LDG.E R17, desc[UR18][R8.64] ;  /* 0x0000001208117981 */ /* 0x000ee2000c1e1900 */
[----:B--2---:R-:W-:-:S03]  /*06b0*/  LEA R2, P0, R10, UR6, 0x2 ;  /* 0x000000060a027c11 */ /* 0x004fc6000f8010ff */
[----:B------:R-:W4:Y:S01]  /*06c0*/  LDG.E R5, desc[UR18][R4.64] ;  /* 0x0000001204057981 */ /* 0x000f22000c1e1900 */
[----:B------:R-:W-:Y:S01]  /*06d0*/  LEA.HI.X R3, R10, UR7, R3, 0x2, P0 ;  /* 0x000000070a037c11 */ /* 0x000fe200080f1403 */
[----:B------:R-:W-:-:S04]  /*06e0*/  IMAD.WIDE R10, R11, 0x4, R8 ;  /* 0x000000040b0a7825 */ /* 0x000fc800078e0208 */
[----:B------:R-:W3:Y:S01]  /*06f0*/  LDG.E R16, desc[UR18][R2.64+0x4] ;  /* 0x0000041202107981 */ /* 0x000ee2000c1e1900 */
[----:B------:R-:W-:-:S03]  /*0700*/  IMAD.WIDE R14, R15, 0x4, R10 ;  /* 0x000000040f0e7825 */ /* 0x000fc600078e020a */
[----:B------:R-:W2:Y:S04]  /*0710*/  LDG.E R19, desc[UR18][R10.64] ;  /* 0x000000120a137981 */ /* 0x000ea8000c1e1900 */
[----:B------:R-:W2:Y:S04]  /*0720*/  LDG.E R18, desc[UR18][R2.64+0x8] ;  /* 0x0000081202127981 */ /* 0x000ea8000c1e1900 */
[----:B------:R-:W5:Y:S04]  /*0730*/  LDG.E R20, desc[UR18][R2.64+0xc] ;  /* 0x00000c1202147981 */ /* 0x000f68000c1e1900 */
[----:B------:R-:W5:Y:S01]  /*0740*/  LDG.E R14, desc[UR18][R14.64] ;  /* 0x000000120e0e7981 */ /* 0x000f62000c1e1900 */
[----:B------:R-:W-:Y:S01]  /*0750*/  UIADD3 UR4, UPT, UPT, UR4, 0x4, URZ ;  /* 0x0000000404047890 */ /* 0x000fe2000fffe0ff */
[----:B----4-:R-:W-:-:S04]  /*0760*/  FFMA R5, R5, R6, R12 ;  /* 0x0000000605057223 */ /* 0x010fc8000000000c */
[----:B---3--:R-:W-:-:S04]  /*0770*/  FFMA R5, R16, R17, R5 ;  /* 0x0000001110057223 */ /* 0x008fc80000000005 */
[----:B--2---:R-:W-:-:S04]  /*0780*/  FFMA R5, R18, R19, R5 ;  /* 0x0000001312057223 */ /* 0x004fc80000000005 */
[----:B-----5:R-:W-:-:S07]  /*0790*/  FFMA R12, R20, R14, R5 ;  /* 0x0000000e140c7223 */ /* 0x020fce0000000005 */
.L_x_3:
[----:B------:R-:W-:Y:S05]  /*07a0*/  BRA.U !UP1, `(.L_x_2) ;  /* 0x0000000109a87547 */ /* 0x000fea000b800000 */
[----:B------:R-:W-:Y:S01]  /*07b0*/  UISETP.NE.AND UP0, UPT, UR5, 0x1, UPT ;  /* 0x000000010500788c */ /* 0x000fe2000bf05270 */
[----:B------:R-:W-:Y:S01]  /*07c0*/  MOV R7, UR4 ;  /* 0x0000000400077c02 */ /* 0x000fe20008000f00 */
[----:B------:R-:W-:Y:S02]  /*07d0*/  ULOP3.LUT UR5, UR20, 0x1, URZ, 0xc0, !UPT ;  /* 0x0000000114057892 */ /* 0x000fe4000f8ec0ff */
[----:B------:R-:W-:Y:S02]  /*07e0*/  MOV R15, UR20 ;  /* 0x00000014000f7c02 */ /* 0x000fe40008000f00 */
[----:B------:R-:W-:Y:S01]  /*07f0*/  UISETP.NE.U32.AND UP1, UPT, UR5, 0x1, UPT ;  /* 0x000000010500788c */ /* 0x000fe2000bf25070 */
[----:B------:R-:W-:-:S04]  /*0800*/  PLOP3.LUT P1, PT, PT, PT, UP0, 0x80, 0x8 ;  /* 0x000000000008781c */ /* 0x000fc80003f2f008 */
[----:B------:R-:W1:Y:S01]  /*0810*/  @UP0 LDCU.128 UR8, c[0x0][0x380] ;  /* 0x00007000ff0807ac */ /* 0x000e620008000c00 */
[----:B------:R-:W-:Y:S01]  /*0820*/  PLOP3.LUT P0, PT, PT, PT, UP1, 0x80, 0x8 ;  /* 0x000000000008781c */ /* 0x000fe20003f0f018 */
[----:B------:R-:W2:Y:S04]  /*0830*/  @UP0 LDCU.64 UR6, c[0x0][0x380] ;  /* 0x00007000ff0607ac */ /* 0x000ea80008000a00 */
[----:B------:R-:W3:Y:S03]  /*0840*/  @!UP1 LDCU.128 UR12, c[0x0][0x380] ;  /* 0x00007000ff0c97ac */ /* 0x000ee60008000c00 */
[C---:B------:R-:W-:Y:S02]  /*0850*/  @P1 IADD3 R3, PT, PT, R13.reuse, UR4, RZ ;  /* 0x000000040d031c10 */ /* 0x040fe4000fffe0ff */
[----:B------:R-:W-:Y:S01]  /*0860*/  @P1 IADD3 R6, P2, PT, R13, UR4, RZ ;  /* 0x000000040d061c10 */ /* 0x000fe2000ff5e0ff */
[----:B------:R-:W-:Y:S01]  /*0870*/  @UP0 UIADD3 UR4, UPT, UPT, UR4, 0x2, URZ ;  /* 0x0000000204040890 */ /* 0x000fe2000fffe0ff */
[----:B-1----:R-:W-:Y:S01]  /*0880*/  MOV R11, UR9 ;  /* 0x00000009000b7c02 */ /* 0x002fe20008000f00 */
[----:B------:R-:W-:Y:S01]  /*0890*/  IMAD.U32 R10, RZ, RZ, UR8 ;  /* 0x00000008ff0a7e24 */ /* 0x000fe2000f8e00ff */
[----:B------:R-:W-:-:S02]  /*08a0*/  MOV R4, UR10 ;  /* 0x0000000a00047c02 */ /* 0x000fc40008000f00 */
[----:B------:R-:W-:Y:S01]  /*08b0*/  MOV R5, UR11 ;  /* 0x0000000b00057c02 */ /* 0x000fe20008000f00 */
[----:B------:R-:W-:-:S04]  /*08c0*/  @P1 IMAD.WIDE.U32 R10, R3, 0x4, R10 ;  /* 0x00000004030a1825 */ /* 0x000fc800078e000a */
[----:B------:R-:W-:Y:S01]  /*08d0*/  @P1 IMAD R3, R7, UR20, R0 ;  /* 0x0000001407031c24 */ /* 0x000fe2000f8e0200 */
[----:B------:R-:W-:Y:S01]  /*08e0*/  @P1 IADD3.X R7, PT, PT, RZ, RZ, RZ, P2, !PT ;  /* 0x000000ffff071210 */ /* 0x000fe200017fe4ff */
[----:B------:R-:W-:Y:S01]  /*08f0*/  IMAD.U32 R19, RZ, RZ, UR4 ;  /* 0x00000004ff137e24 */ /* 0x000fe2000f8e00ff */
[C---:B--2---:R-:W-:Y:S01]  /*0900*/  @P1 LEA R2, P2, R6.reuse, UR6, 0x2 ;  /* 0x0000000606021c11 */ /* 0x044fe2000f8410ff */
[----:B------:R-:W-:Y:S01]  /*0910*/  @P1 IMAD.WIDE R4, R3, 0x4, R4 ;  /* 0x0000000403041825 */ /* 0x000fe200078e0204 */
[----:B------:R-:W-:Y:S01]  /*0920*/  @!P0 IADD3 R17, PT, PT, R13, UR4, RZ ;  /* 0x000000040d118c10 */ /* 0x000fe2000fffe0ff */
[----:B0-----:R-:W2:Y:S01]  /*0930*/  @P1 LDG.E R11, desc[UR18][R10.64] ;  /* 0x000000120a0b1981 */ /* 0x001ea2000c1e1900 */
[----:B------:R-:W-:Y:S01]  /*0940*/  @P1 LEA.HI.X R3, R6, UR7, R7, 0x2, P2 ;  /* 0x0000000706031c11 */ /* 0x000fe200090f1407 */
[----:B------:R-:W-:Y:S01]  /*0950*/  @!P0 IMAD R19, R19, UR20, R0 ;  /* 0x0000001413138c24 */ /* 0x000fe2000f8e0200 */
[----:B---3--:R-:W-:Y:S01]  /*0960*/  MOV R6, UR12 ;  /* 0x0000000c00067c02 */ /* 0x008fe20008000f00 */
[----:B------:R-:W-:Y:S01]  /*0970*/  @P1 IMAD.WIDE R14, R15, 0x4, R4 ;  /* 0x000000040f0e1825 */ /* 0x000fe200078e0204 */
[----:B------:R-:W-:Y:S01]  /*0980*/  MOV R7, UR13 ;  /* 0x0000000d00077c02 */ /* 0x000fe20008000f00 */
[----:B------:R-:W2:Y:S01]  /*0990*/  @P1 LDG.E R4, desc[UR18][R4.64] ;  /* 0x0000001204041981 */ /* 0x000ea2000c1e1900 */
[----:B------:R-:W-:-:S02]  /*09a0*/  MOV R8, UR14 ;  /* 0x0000000e00087c02 */ /* 0x000fc40008000f00 */
[----:B------:R-:W-:Y:S01]  /*09b0*/  MOV R9, UR15 ;  /* 0x0000000f00097c02 */ /* 0x000fe20008000f00 */
[----:B------:R-:W-:Y:S01]  /*09c0*/  @!P0 IMAD.WIDE.U32 R6, R17, 0x4, R6 ;  /* 0x0000000411068825 */ /* 0x000fe200078e0006 */
[----:B------:R-:W3:Y:S03]  /*09d0*/  @P1 LDG.E R14, desc[UR18][R14.64] ;  /* 0x000000120e0e1981 */ /* 0x000ee6000c1e1900 */
[----:B------:R-:W-:Y:S01]  /*09e0*/  @!P0 IMAD.WIDE R8, R19, 0x4, R8 ;  /* 0x0000000413088825 */ /* 0x000fe200078e0208 */
[----:B------:R-:W3:Y:S04]  /*09f0*/  @P1 LDG.E R2, desc[UR18][R2.64+0x4] ;  /* 0x0000041202021981 */ /* 0x000ee8000c1e1900 */
[----:B------:R-:W4:Y:S04]  /*0a00*/  @!P0 LDG.E R7, desc[UR18][R6.64] ;  /* 0x0000001206078981 */ /* 0x000f28000c1e1900 */
[----:B------:R-:W4:Y:S01]  /*0a10*/  @!P0 LDG.E R8, desc[UR18][R8.64] ;  /* 0x0000001208088981 */ /* 0x000f22000c1e1900 */
[----:B--2---:R-:W-:-:S04]  /*0a20*/  @P1 FFMA R11, R11, R4, R12 ;  /* 0x000000040b0b1223 */ /* 0x004fc8000000000c */
[----:B---3--:R-:W-:-:S04]  /*0a30*/  @P1 FFMA R12, R2, R14, R11 ;  /* 0x0000000e020c1223 */ /* 0x008fc8000000000b */
[----:B----4-:R-:W-:-:S07]  /*0a40*/  @!P0 FFMA R12, R7, R8, R12 ;  /* 0x00000008070c8223 */ /* 0x010fce000000000c */
.L_x_2:
[----:B------:R-:W1:Y:S01]  /*0a50*/  LDC.64 R2, c[0x0][0x390] ;  /* 0x0000e400ff027b82 */ /* 0x000e620000000a00 */
[----:B------:R-:W-:-:S05]  /*0a60*/  IADD3 R13, PT, PT, R0, R13, RZ ;  /* 0x0000000d000d7210 */ /* 0x000fca0007ffe0ff */
[----:B-1----:R-:W-:-:S05]  /*0a70*/  IMAD.WIDE R2, R13, 0x4, R2 ;  /* 0x000000040d027825 */ /* 0x002fca00078e0202 */
[----:B0-----:R-:W-:Y:S01]  /*0a80*/  STG.E desc[UR18][R2.64], R12 ;  /* 0x0000000c02007986 */ /* 0x001fe2000c101912 */
[----:B------:R-:W-:Y:S05]  /*0a90*/  EXIT ;  /* 0x000000000000794d */ /* 0x000fea0003800000 */
.L_x_4:
[----:B------:R-:W-:-:S00]  /*0aa0*/  BRA `(.L_x_4) ;  /* 0xfffffffc00fc7947 */ /* 0x000fc0000383ffff */
[----:B------:R-:W-:-:S00]  /*0ab0*/  NOP ;  /* 0x0000000000007918 */ /* 0x000fc00000000000 */
        /* <DEDUP_REMOVED lines=12> */
.L_x_5:


//--------------------- .nv.shared.reserved.0     --------------------------
	.section	.nv.shared.reserved.0,"aw",@nobits
	.weak		__nv_reservedSMEM_offset_0_alias
	.size		__nv_reservedSMEM_offset_0_alias, 0, 64
	.other		__nv_reservedSMEM_offset_0_alias,@"STO_CUDA_RESERVED_SHARED STV_DEFAULT"
__nv_reservedSMEM_offset_0_alias:
	.zero		0
	.zero		64


//--------------------- .nv.constant0._Z12matmulKernelPfS_S_i --------------------------
	.section	.nv.constant0._Z12matmulKernelPfS_S_i,"a",@progbits
	.sectionflags	@""
	.align	4
.nv.constant0._Z12matmulKernelPfS_S_i:
	.zero		924


//--------------------- SYMBOLS --------------------------

	.type		.nv.reservedSmem.offset0,@object
	.size		.nv.reservedSmem.offset0,0x4
